//
// Generated by NVIDIA NVVM Compiler
//
// Compiler Build ID: CL-36424714
// Cuda compilation tools, release 13.0, V13.0.88
// Based on NVVM 20.0.0
//

.version 9.0
.target sm_100
.address_size 64

	// .globl	_Z21HistogramSingleThreadPKiPiii
.extern .shared .align 16 .b8 shared_hist[];

.visible .entry _Z21HistogramSingleThreadPKiPiii(
	.param .u64 .ptr .align 1 _Z21HistogramSingleThreadPKiPiii_param_0,
	.param .u64 .ptr .align 1 _Z21HistogramSingleThreadPKiPiii_param_1,
	.param .u32 _Z21HistogramSingleThreadPKiPiii_param_2,
	.param .u32 _Z21HistogramSingleThreadPKiPiii_param_3
)
{
	.reg .pred 	%p<10>;
	.reg .b32 	%r<110>;
	.reg .b64 	%rd<76>;

	ld.param.u64 	%rd9, [_Z21HistogramSingleThreadPKiPiii_param_0];
	ld.param.u64 	%rd10, [_Z21HistogramSingleThreadPKiPiii_param_1];
	ld.param.u32 	%r16, [_Z21HistogramSingleThreadPKiPiii_param_2];
	cvta.to.global.u64 	%rd1, %rd10;
	cvta.to.global.u64 	%rd2, %rd9;
	setp.lt.s32 	%p1, %r16, 1;
	@%p1 bra 	$L__BB0_13;
	and.b32  	%r1, %r16, 15;
	setp.lt.u32 	%p2, %r16, 16;
	mov.b32 	%r107, 0;
	@%p2 bra 	$L__BB0_4;
	and.b32  	%r107, %r16, 2147483632;
	neg.s32 	%r105, %r107;
	add.s64 	%rd74, %rd2, 32;
$L__BB0_3:
	.pragma "nounroll";
	ld.global.u32 	%r18, [%rd74+-32];
	mul.wide.s32 	%rd11, %r18, 4;
	add.s64 	%rd12, %rd1, %rd11;
	ld.global.u32 	%r19, [%rd12];
	add.s32 	%r20, %r19, 1;
	st.global.u32 	[%rd12], %r20;
	ld.global.u32 	%r21, [%rd74+-28];
	mul.wide.s32 	%rd13, %r21, 4;
	add.s64 	%rd14, %rd1, %rd13;
	ld.global.u32 	%r22, [%rd14];
	add.s32 	%r23, %r22, 1;
	st.global.u32 	[%rd14], %r23;
	ld.global.u32 	%r24, [%rd74+-24];
	mul.wide.s32 	%rd15, %r24, 4;
	add.s64 	%rd16, %rd1, %rd15;
	ld.global.u32 	%r25, [%rd16];
	add.s32 	%r26, %r25, 1;
	st.global.u32 	[%rd16], %r26;
	ld.global.u32 	%r27, [%rd74+-20];
	mul.wide.s32 	%rd17, %r27, 4;
	add.s64 	%rd18, %rd1, %rd17;
	ld.global.u32 	%r28, [%rd18];
	add.s32 	%r29, %r28, 1;
	st.global.u32 	[%rd18], %r29;
	ld.global.u32 	%r30, [%rd74+-16];
	mul.wide.s32 	%rd19, %r30, 4;
	add.s64 	%rd20, %rd1, %rd19;
	ld.global.u32 	%r31, [%rd20];
	add.s32 	%r32, %r31, 1;
	st.global.u32 	[%rd20], %r32;
	ld.global.u32 	%r33, [%rd74+-12];
	mul.wide.s32 	%rd21, %r33, 4;
	add.s64 	%rd22, %rd1, %rd21;
	ld.global.u32 	%r34, [%rd22];
	add.s32 	%r35, %r34, 1;
	st.global.u32 	[%rd22], %r35;
	ld.global.u32 	%r36, [%rd74+-8];
	mul.wide.s32 	%rd23, %r36, 4;
	add.s64 	%rd24, %rd1, %rd23;
	ld.global.u32 	%r37, [%rd24];
	add.s32 	%r38, %r37, 1;
	st.global.u32 	[%rd24], %r38;
	ld.global.u32 	%r39, [%rd74+-4];
	mul.wide.s32 	%rd25, %r39, 4;
	add.s64 	%rd26, %rd1, %rd25;
	ld.global.u32 	%r40, [%rd26];
	add.s32 	%r41, %r40, 1;
	st.global.u32 	[%rd26], %r41;
	ld.global.u32 	%r42, [%rd74];
	mul.wide.s32 	%rd27, %r42, 4;
	add.s64 	%rd28, %rd1, %rd27;
	ld.global.u32 	%r43, [%rd28];
	add.s32 	%r44, %r43, 1;
	st.global.u32 	[%rd28], %r44;
	ld.global.u32 	%r45, [%rd74+4];
	mul.wide.s32 	%rd29, %r45, 4;
	add.s64 	%rd30, %rd1, %rd29;
	ld.global.u32 	%r46, [%rd30];
	add.s32 	%r47, %r46, 1;
	st.global.u32 	[%rd30], %r47;
	ld.global.u32 	%r48, [%rd74+8];
	mul.wide.s32 	%rd31, %r48, 4;
	add.s64 	%rd32, %rd1, %rd31;
	ld.global.u32 	%r49, [%rd32];
	add.s32 	%r50, %r49, 1;
	st.global.u32 	[%rd32], %r50;
	ld.global.u32 	%r51, [%rd74+12];
	mul.wide.s32 	%rd33, %r51, 4;
	add.s64 	%rd34, %rd1, %rd33;
	ld.global.u32 	%r52, [%rd34];
	add.s32 	%r53, %r52, 1;
	st.global.u32 	[%rd34], %r53;
	ld.global.u32 	%r54, [%rd74+16];
	mul.wide.s32 	%rd35, %r54, 4;
	add.s64 	%rd36, %rd1, %rd35;
	ld.global.u32 	%r55, [%rd36];
	add.s32 	%r56, %r55, 1;
	st.global.u32 	[%rd36], %r56;
	ld.global.u32 	%r57, [%rd74+20];
	mul.wide.s32 	%rd37, %r57, 4;
	add.s64 	%rd38, %rd1, %rd37;
	ld.global.u32 	%r58, [%rd38];
	add.s32 	%r59, %r58, 1;
	st.global.u32 	[%rd38], %r59;
	ld.global.u32 	%r60, [%rd74+24];
	mul.wide.s32 	%rd39, %r60, 4;
	add.s64 	%rd40, %rd1, %rd39;
	ld.global.u32 	%r61, [%rd40];
	add.s32 	%r62, %r61, 1;
	st.global.u32 	[%rd40], %r62;
	ld.global.u32 	%r63, [%rd74+28];
	mul.wide.s32 	%rd41, %r63, 4;
	add.s64 	%rd42, %rd1, %rd41;
	ld.global.u32 	%r64, [%rd42];
	add.s32 	%r65, %r64, 1;
	st.global.u32 	[%rd42], %r65;
	add.s32 	%r105, %r105, 16;
	add.s64 	%rd74, %rd74, 64;
	setp.ne.s32 	%p3, %r105, 0;
	@%p3 bra 	$L__BB0_3;
$L__BB0_4:
	setp.eq.s32 	%p4, %r1, 0;
	@%p4 bra 	$L__BB0_13;
	and.b32  	%r7, %r16, 7;
	setp.lt.u32 	%p5, %r1, 8;
	@%p5 bra 	$L__BB0_7;
	mul.wide.u32 	%rd43, %r107, 4;
	add.s64 	%rd44, %rd2, %rd43;
	ld.global.u32 	%r66, [%rd44];
	mul.wide.s32 	%rd45, %r66, 4;
	add.s64 	%rd46, %rd1, %rd45;
	ld.global.u32 	%r67, [%rd46];
	add.s32 	%r68, %r67, 1;
	st.global.u32 	[%rd46], %r68;
	ld.global.u32 	%r69, [%rd44+4];
	mul.wide.s32 	%rd47, %r69, 4;
	add.s64 	%rd48, %rd1, %rd47;
	ld.global.u32 	%r70, [%rd48];
	add.s32 	%r71, %r70, 1;
	st.global.u32 	[%rd48], %r71;
	ld.global.u32 	%r72, [%rd44+8];
	mul.wide.s32 	%rd49, %r72, 4;
	add.s64 	%rd50, %rd1, %rd49;
	ld.global.u32 	%r73, [%rd50];
	add.s32 	%r74, %r73, 1;
	st.global.u32 	[%rd50], %r74;
	ld.global.u32 	%r75, [%rd44+12];
	mul.wide.s32 	%rd51, %r75, 4;
	add.s64 	%rd52, %rd1, %rd51;
	ld.global.u32 	%r76, [%rd52];
	add.s32 	%r77, %r76, 1;
	st.global.u32 	[%rd52], %r77;
	ld.global.u32 	%r78, [%rd44+16];
	mul.wide.s32 	%rd53, %r78, 4;
	add.s64 	%rd54, %rd1, %rd53;
	ld.global.u32 	%r79, [%rd54];
	add.s32 	%r80, %r79, 1;
	st.global.u32 	[%rd54], %r80;
	ld.global.u32 	%r81, [%rd44+20];
	mul.wide.s32 	%rd55, %r81, 4;
	add.s64 	%rd56, %rd1, %rd55;
	ld.global.u32 	%r82, [%rd56];
	add.s32 	%r83, %r82, 1;
	st.global.u32 	[%rd56], %r83;
	ld.global.u32 	%r84, [%rd44+24];
	mul.wide.s32 	%rd57, %r84, 4;
	add.s64 	%rd58, %rd1, %rd57;
	ld.global.u32 	%r85, [%rd58];
	add.s32 	%r86, %r85, 1;
	st.global.u32 	[%rd58], %r86;
	ld.global.u32 	%r87, [%rd44+28];
	mul.wide.s32 	%rd59, %r87, 4;
	add.s64 	%rd60, %rd1, %rd59;
	ld.global.u32 	%r88, [%rd60];
	add.s32 	%r89, %r88, 1;
	st.global.u32 	[%rd60], %r89;
	add.s32 	%r107, %r107, 8;
$L__BB0_7:
	setp.eq.s32 	%p6, %r7, 0;
	@%p6 bra 	$L__BB0_13;
	and.b32  	%r10, %r16, 3;
	setp.lt.u32 	%p7, %r7, 4;
	@%p7 bra 	$L__BB0_10;
	mul.wide.u32 	%rd61, %r107, 4;
	add.s64 	%rd62, %rd2, %rd61;
	ld.global.u32 	%r90, [%rd62];
	mul.wide.s32 	%rd63, %r90, 4;
	add.s64 	%rd64, %rd1, %rd63;
	ld.global.u32 	%r91, [%rd64];
	add.s32 	%r92, %r91, 1;
	st.global.u32 	[%rd64], %r92;
	ld.global.u32 	%r93, [%rd62+4];
	mul.wide.s32 	%rd65, %r93, 4;
	add.s64 	%rd66, %rd1, %rd65;
	ld.global.u32 	%r94, [%rd66];
	add.s32 	%r95, %r94, 1;
	st.global.u32 	[%rd66], %r95;
	ld.global.u32 	%r96, [%rd62+8];
	mul.wide.s32 	%rd67, %r96, 4;
	add.s64 	%rd68, %rd1, %rd67;
	ld.global.u32 	%r97, [%rd68];
	add.s32 	%r98, %r97, 1;
	st.global.u32 	[%rd68], %r98;
	ld.global.u32 	%r99, [%rd62+12];
	mul.wide.s32 	%rd69, %r99, 4;
	add.s64 	%rd70, %rd1, %rd69;
	ld.global.u32 	%r100, [%rd70];
	add.s32 	%r101, %r100, 1;
	st.global.u32 	[%rd70], %r101;
	add.s32 	%r107, %r107, 4;
$L__BB0_10:
	setp.eq.s32 	%p8, %r10, 0;
	@%p8 bra 	$L__BB0_13;
	mul.wide.u32 	%rd71, %r107, 4;
	add.s64 	%rd75, %rd2, %rd71;
	neg.s32 	%r109, %r10;
$L__BB0_12:
	.pragma "nounroll";
	ld.global.u32 	%r102, [%rd75];
	mul.wide.s32 	%rd72, %r102, 4;
	add.s64 	%rd73, %rd1, %rd72;
	ld.global.u32 	%r103, [%rd73];
	add.s32 	%r104, %r103, 1;
	st.global.u32 	[%rd73], %r104;
	add.s64 	%rd75, %rd75, 4;
	add.s32 	%r109, %r109, 1;
	setp.ne.s32 	%p9, %r109, 0;
	@%p9 bra 	$L__BB0_12;
$L__BB0_13:
	ret;

}
	// .globl	_Z15HistogramAtomicPKiPiii
.visible .entry _Z15HistogramAtomicPKiPiii(
	.param .u64 .ptr .align 1 _Z15HistogramAtomicPKiPiii_param_0,
	.param .u64 .ptr .align 1 _Z15HistogramAtomicPKiPiii_param_1,
	.param .u32 _Z15HistogramAtomicPKiPiii_param_2,
	.param .u32 _Z15HistogramAtomicPKiPiii_param_3
)
{
	.reg .pred 	%p<2>;
	.reg .b32 	%r<8>;
	.reg .b64 	%rd<9>;

	ld.param.u64 	%rd1, [_Z15HistogramAtomicPKiPiii_param_0];
	ld.param.u64 	%rd2, [_Z15HistogramAtomicPKiPiii_param_1];
	ld.param.u32 	%r2, [_Z15HistogramAtomicPKiPiii_param_2];
	mov.u32 	%r3, %ntid.x;
	mov.u32 	%r4, %ctaid.x;
	mov.u32 	%r5, %tid.x;
	mad.lo.s32 	%r1, %r3, %r4, %r5;
	setp.ge.s32 	%p1, %r1, %r2;
	@%p1 bra 	$L__BB1_2;
	cvta.to.global.u64 	%rd3, %rd1;
	cvta.to.global.u64 	%rd4, %rd2;
	mul.wide.s32 	%rd5, %r1, 4;
	add.s64 	%rd6, %rd3, %rd5;
	ld.global.u32 	%r6, [%rd6];
	mul.wide.s32 	%rd7, %r6, 4;
	add.s64 	%rd8, %rd4, %rd7;
	atom.global.add.u32 	%r7, [%rd8], 1;
$L__BB1_2:
	ret;

}
	// .globl	_Z15HistogramSharedPKiPiii
.visible .entry _Z15HistogramSharedPKiPiii(
	.param .u64 .ptr .align 1 _Z15HistogramSharedPKiPiii_param_0,
	.param .u64 .ptr .align 1 _Z15HistogramSharedPKiPiii_param_1,
	.param .u32 _Z15HistogramSharedPKiPiii_param_2,
	.param .u32 _Z15HistogramSharedPKiPiii_param_3
)
{
	.reg .pred 	%p<7>;
	.reg .b32 	%r<27>;
	.reg .b64 	%rd<9>;

	ld.param.u64 	%rd2, [_Z15HistogramSharedPKiPiii_param_0];
	ld.param.u64 	%rd3, [_Z15HistogramSharedPKiPiii_param_1];
	ld.param.u32 	%r9, [_Z15HistogramSharedPKiPiii_param_2];
	ld.param.u32 	%r10, [_Z15HistogramSharedPKiPiii_param_3];
	mov.u32 	%r1, %ntid.x;
	mov.u32 	%r11, %ctaid.x;
	mov.u32 	%r26, %tid.x;
	mad.lo.s32 	%r3, %r1, %r11, %r26;
	setp.ge.s32 	%p1, %r26, %r10;
	@%p1 bra 	$L__BB2_3;
	mov.u32 	%r13, shared_hist;
	mov.u32 	%r25, %r26;
$L__BB2_2:
	shl.b32 	%r12, %r25, 2;
	add.s32 	%r14, %r13, %r12;
	mov.b32 	%r15, 0;
	st.shared.u32 	[%r14], %r15;
	add.s32 	%r25, %r25, %r1;
	setp.lt.s32 	%p2, %r25, %r10;
	@%p2 bra 	$L__BB2_2;
$L__BB2_3:
	bar.sync 	0;
	setp.ge.s32 	%p3, %r3, %r9;
	@%p3 bra 	$L__BB2_5;
	cvta.to.global.u64 	%rd4, %rd2;
	mul.wide.s32 	%rd5, %r3, 4;
	add.s64 	%rd6, %rd4, %rd5;
	ld.global.u32 	%r16, [%rd6];
	shl.b32 	%r17, %r16, 2;
	mov.u32 	%r18, shared_hist;
	add.s32 	%r19, %r18, %r17;
	atom.shared.add.u32 	%r20, [%r19], 1;
$L__BB2_5:
	setp.ge.s32 	%p4, %r26, %r10;
	bar.sync 	0;
	@%p4 bra 	$L__BB2_10;
	cvta.to.global.u64 	%rd1, %rd3;
	mov.u32 	%r22, shared_hist;
$L__BB2_7:
	shl.b32 	%r21, %r26, 2;
	add.s32 	%r23, %r22, %r21;
	ld.shared.u32 	%r7, [%r23];
	setp.lt.s32 	%p5, %r7, 1;
	@%p5 bra 	$L__BB2_9;
	mul.wide.s32 	%rd7, %r26, 4;
	add.s64 	%rd8, %rd1, %rd7;
	atom.global.add.u32 	%r24, [%rd8], %r7;
$L__BB2_9:
	add.s32 	%r26, %r26, %r1;
	setp.lt.s32 	%p6, %r26, %r10;
	@%p6 bra 	$L__BB2_7;
$L__BB2_10:
	ret;

}


// ===== COMPILED SASS (sm_100) =====

	.target	sm_100

	.elftype	@"ET_EXEC"


//--------------------- .note.nv.tkinfo           --------------------------
	.section	.note.nv.tkinfo,"",@"SHT_NOTE"
	.sectionflags	@"SHF_NOTE_NV_TKINFO"
	.tkinfo
        /*0018*/ 	.word	0x00000002
        /*0030*/ 	.string	""
        /*0030*/ 	.string	"ptxas"
        /*0030*/ 	.string	"Cuda compilation tools, release 13.0, V13.0.88"
        /*0030*/ 	.string	"Build cuda_13.0.r13.0/compiler.36424714_0"
        /*0030*/ 	.string	"-arch sm_100 -m 64 "



//--------------------- .note.nv.cuinfo           --------------------------
	.section	.note.nv.cuinfo,"",@"SHT_NOTE"
	.sectionflags	@"SHF_NOTE_NV_CUINFO"
        /*0018*/ 	.short	0x0002
        /*001a*/ 	.short	0x0064
        /*001c*/ 	.short	0x0082
	.zero		2


//--------------------- .nv.info                  --------------------------
	.section	.nv.info,"",@"SHT_CUDA_INFO"
	.align	4


	//----- nvinfo : EIATTR_REGCOUNT
	.align		4
        /*0000*/ 	.byte	0x04, 0x2f
        /*0002*/ 	.short	(.L_1 - .L_0)
	.align		4
.L_0:
        /*0004*/ 	.word	index@(_Z21HistogramSingleThreadPKiPiii)
        /*0008*/ 	.word	0x00000016


	//----- nvinfo : EIATTR_FRAME_SIZE
	.align		4
.L_1:
        /*000c*/ 	.byte	0x04, 0x11
        /*000e*/ 	.short	(.L_3 - .L_2)
	.align		4
.L_2:
        /*0010*/ 	.word	index@(_Z21HistogramSingleThreadPKiPiii)
        /*0014*/ 	.word	0x00000000


	//----- nvinfo : EIATTR_REGCOUNT
	.align		4
.L_3:
        /*0018*/ 	.byte	0x04, 0x2f
        /*001a*/ 	.short	(.L_5 - .L_4)
	.align		4
.L_4:
        /*001c*/ 	.word	index@(_Z15HistogramAtomicPKiPiii)
        /*0020*/ 	.word	0x0000000a


	//----- nvinfo : EIATTR_FRAME_SIZE
	.align		4
.L_5:
        /*0024*/ 	.byte	0x04, 0x11
        /*0026*/ 	.short	(.L_7 - .L_6)
	.align		4
.L_6:
        /*0028*/ 	.word	index@(_Z15HistogramAtomicPKiPiii)
        /*002c*/ 	.word	0x00000000


	//----- nvinfo : EIATTR_REGCOUNT
	.align		4
.L_7:
        /*0030*/ 	.byte	0x04, 0x2f
        /*0032*/ 	.short	(.L_9 - .L_8)
	.align		4
.L_8:
        /*0034*/ 	.word	index@(_Z15HistogramSharedPKiPiii)
        /*0038*/ 	.word	0x0000000c


	//----- nvinfo : EIATTR_FRAME_SIZE
	.align		4
.L_9:
        /*003c*/ 	.byte	0x04, 0x11
        /*003e*/ 	.short	(.L_11 - .L_10)
	.align		4
.L_10:
        /*0040*/ 	.word	index@(_Z15HistogramSharedPKiPiii)
        /*0044*/ 	.word	0x00000000


	//----- nvinfo : EIATTR_MIN_STACK_SIZE
	.align		4
.L_11:
        /*0048*/ 	.byte	0x04, 0x12
        /*004a*/ 	.short	(.L_13 - .L_12)
	.align		4
.L_12:
        /*004c*/ 	.word	index@(_Z15HistogramSharedPKiPiii)
        /*0050*/ 	.word	0x00000000


	//----- nvinfo : EIATTR_MIN_STACK_SIZE
	.align		4
.L_13:
        /*0054*/ 	.byte	0x04, 0x12
        /*0056*/ 	.short	(.L_15 - .L_14)
	.align		4
.L_14:
        /*0058*/ 	.word	index@(_Z15HistogramAtomicPKiPiii)
        /*005c*/ 	.word	0x00000000


	//----- nvinfo : EIATTR_MIN_STACK_SIZE
	.align		4
.L_15:
        /*0060*/ 	.byte	0x04, 0x12
        /*0062*/ 	.short	(.L_17 - .L_16)
	.align		4
.L_16:
        /*0064*/ 	.word	index@(_Z21HistogramSingleThreadPKiPiii)
        /*0068*/ 	.word	0x00000000
.L_17:


//--------------------- .nv.compat                --------------------------
	.section	.nv.compat,"",@"SHT_CUDA_COMPAT_INFO"
	.align	4
        /*0000*/ 	.byte	0x02, 0x09, 0x00, 0x00, 0x02, 0x02, 0x01, 0x00, 0x02, 0x05, 0x05, 0x00, 0x03, 0x07, 0x01, 0x01
        /*0010*/ 	.byte	0x02, 0x03, 0x00, 0x00, 0x02, 0x06, 0x01, 0x00, 0x04, 0x0b, 0x08, 0x00, 0x09, 0x00, 0x00, 0x00
        /*0020*/ 	.byte	0x00, 0x00, 0x00, 0x00


//--------------------- .nv.info._Z15HistogramSharedPKiPiii --------------------------
	.section	.nv.info._Z15HistogramSharedPKiPiii,"",@"SHT_CUDA_INFO"
	.sectionflags	@""
	.align	4


	//----- nvinfo : EIATTR_CUDA_API_VERSION
	.align		4
        /*0000*/ 	.byte	0x04, 0x37
        /*0002*/ 	.short	(.L_19 - .L_18)
.L_18:
        /*0004*/ 	.word	0x00000082


	//----- nvinfo : EIATTR_KPARAM_INFO
	.align		4
.L_19:
        /*0008*/ 	.byte	0x04, 0x17
        /*000a*/ 	.short	(.L_21 - .L_20)
.L_20:
        /*000c*/ 	.word	0x00000000
        /*0010*/ 	.short	0x0003
        /*0012*/ 	.short	0x0014
        /*0014*/ 	.byte	0x00, 0xf0, 0x11, 0x00


	//----- nvinfo : EIATTR_KPARAM_INFO
	.align		4
.L_21:
        /*0018*/ 	.byte	0x04, 0x17
        /*001a*/ 	.short	(.L_23 - .L_22)
.L_22:
        /*001c*/ 	.word	0x00000000
        /*0020*/ 	.short	0x0002
        /*0022*/ 	.short	0x0010
        /*0024*/ 	.byte	0x00, 0xf0, 0x11, 0x00


	//----- nvinfo : EIATTR_KPARAM_INFO
	.align		4
.L_23:
        /*0028*/ 	.byte	0x04, 0x17
        /*002a*/ 	.short	(.L_25 - .L_24)
.L_24:
        /*002c*/ 	.word	0x00000000
        /*0030*/ 	.short	0x0001
        /*0032*/ 	.short	0x0008
        /*0034*/ 	.byte	0x00, 0xf5, 0x21, 0x00


	//----- nvinfo : EIATTR_KPARAM_INFO
	.align		4
.L_25:
        /*0038*/ 	.byte	0x04, 0x17
        /*003a*/ 	.short	(.L_27 - .L_26)
.L_26:
        /*003c*/ 	.word	0x00000000
        /*0040*/ 	.short	0x0000
        /*0042*/ 	.short	0x0000
        /*0044*/ 	.byte	0x00, 0xf5, 0x21, 0x00


	//----- nvinfo : EIATTR_SPARSE_MMA_MASK
	.align		4
.L_27:
        /*0048*/ 	.byte	0x03, 0x50
        /*004a*/ 	.short	0x0000


	//----- nvinfo : EIATTR_MAXREG_COUNT
	.align		4
        /*004c*/ 	.byte	0x03, 0x1b
        /*004e*/ 	.short	0x00ff


	//----- nvinfo : EIATTR_NUM_BARRIERS
	.align		4
        /*0050*/ 	.byte	0x02, 0x4c
        /*0052*/ 	.byte	0x01
	.zero		1


	//----- nvinfo : EIATTR_MERCURY_ISA_VERSION
	.align		4
        /*0054*/ 	.byte	0x03, 0x5f
        /*0056*/ 	.short	0x0101


	//----- nvinfo : EIATTR_VRC_CTA_INIT_COUNT
	.align		4
        /*0058*/ 	.byte	0x02, 0x4a
	.zero		1
	.zero		1


	//----- nvinfo : EIATTR_EXIT_INSTR_OFFSETS
	.align		4
        /*005c*/ 	.byte	0x04, 0x1c
        /*005e*/ 	.short	(.L_29 - .L_28)


	//   ....[0]....
.L_28:
        /*0060*/ 	.word	0x00000240


	//   ....[1]....
        /*0064*/ 	.word	0x00000350


	//----- nvinfo : EIATTR_CRS_STACK_SIZE
	.align		4
.L_29:
        /*0068*/ 	.byte	0x04, 0x1e
        /*006a*/ 	.short	(.L_31 - .L_30)
.L_30:
        /*006c*/ 	.word	0x00000000


	//----- nvinfo : EIATTR_CBANK_PARAM_SIZE
	.align		4
.L_31:
        /*0070*/ 	.byte	0x03, 0x19
        /*0072*/ 	.short	0x0018


	//----- nvinfo : EIATTR_PARAM_CBANK
	.align		4
        /*0074*/ 	.byte	0x04, 0x0a
        /*0076*/ 	.short	(.L_33 - .L_32)
	.align		4
.L_32:
        /*0078*/ 	.word	index@(.nv.constant0._Z15HistogramSharedPKiPiii)
        /*007c*/ 	.short	0x0380
        /*007e*/ 	.short	0x0018


	//----- nvinfo : EIATTR_SW_WAR
	.align		4
.L_33:
        /*0080*/ 	.byte	0x04, 0x36
        /*0082*/ 	.short	(.L_35 - .L_34)
.L_34:
        /*0084*/ 	.word	0x00000008
.L_35:


//--------------------- .nv.info._Z15HistogramAtomicPKiPiii --------------------------
	.section	.nv.info._Z15HistogramAtomicPKiPiii,"",@"SHT_CUDA_INFO"
	.sectionflags	@""
	.align	4


	//----- nvinfo : EIATTR_CUDA_API_VERSION
	.align		4
        /*0000*/ 	.byte	0x04, 0x37
        /*0002*/ 	.short	(.L_37 - .L_36)
.L_36:
        /*0004*/ 	.word	0x00000082


	//----- nvinfo : EIATTR_KPARAM_INFO
	.align		4
.L_37:
        /*0008*/ 	.byte	0x04, 0x17
        /*000a*/ 	.short	(.L_39 - .L_38)
.L_38:
        /*000c*/ 	.word	0x00000000
        /*0010*/ 	.short	0x0003
        /*0012*/ 	.short	0x0014
        /*0014*/ 	.byte	0x00, 0xf0, 0x11, 0x00


	//----- nvinfo : EIATTR_KPARAM_INFO
	.align		4
.L_39:
        /*0018*/ 	.byte	0x04, 0x17
        /*001a*/ 	.short	(.L_41 - .L_40)
.L_40:
        /*001c*/ 	.word	0x00000000
        /*0020*/ 	.short	0x0002
        /*0022*/ 	.short	0x0010
        /*0024*/ 	.byte	0x00, 0xf0, 0x11, 0x00


	//----- nvinfo : EIATTR_KPARAM_INFO
	.align		4
.L_41:
        /*0028*/ 	.byte	0x04, 0x17
        /*002a*/ 	.short	(.L_43 - .L_42)
.L_42:
        /*002c*/ 	.word	0x00000000
        /*0030*/ 	.short	0x0001
        /*0032*/ 	.short	0x0008
        /*0034*/ 	.byte	0x00, 0xf5, 0x21, 0x00


	//----- nvinfo : EIATTR_KPARAM_INFO
	.align		4
.L_43:
        /*0038*/ 	.byte	0x04, 0x17
        /*003a*/ 	.short	(.L_45 - .L_44)
.L_44:
        /*003c*/ 	.word	0x00000000
        /*0040*/ 	.short	0x0000
        /*0042*/ 	.short	0x0000
        /*0044*/ 	.byte	0x00, 0xf5, 0x21, 0x00


	//----- nvinfo : EIATTR_SPARSE_MMA_MASK
	.align		4
.L_45:
        /*0048*/ 	.byte	0x03, 0x50
        /*004a*/ 	.short	0x0000


	//----- nvinfo : EIATTR_MAXREG_COUNT
	.align		4
        /*004c*/ 	.byte	0x03, 0x1b
        /*004e*/ 	.short	0x00ff


	//----- nvinfo : EIATTR_MERCURY_ISA_VERSION
	.align		4
        /*0050*/ 	.byte	0x03, 0x5f
        /*0052*/ 	.short	0x0101


	//----- nvinfo : EIATTR_VRC_CTA_INIT_COUNT
	.align		4
        /*0054*/ 	.byte	0x02, 0x4a
	.zero		1
	.zero		1


	//----- nvinfo : EIATTR_EXIT_INSTR_OFFSETS
	.align		4
        /*0058*/ 	.byte	0x04, 0x1c
        /*005a*/ 	.short	(.L_47 - .L_46)


	//   ....[0]....
.L_46:
        /*005c*/ 	.word	0x00000070


	//   ....[1]....
        /*0060*/ 	.word	0x00000100


	//----- nvinfo : EIATTR_CBANK_PARAM_SIZE
	.align		4
.L_47:
        /*0064*/ 	.byte	0x03, 0x19
        /*0066*/ 	.short	0x0018


	//----- nvinfo : EIATTR_PARAM_CBANK
	.align		4
        /*0068*/ 	.byte	0x04, 0x0a
        /*006a*/ 	.short	(.L_49 - .L_48)
	.align		4
.L_48:
        /*006c*/ 	.word	index@(.nv.constant0._Z15HistogramAtomicPKiPiii)
        /*0070*/ 	.short	0x0380
        /*0072*/ 	.short	0x0018


	//----- nvinfo : EIATTR_SW_WAR
	.align		4
.L_49:
        /*0074*/ 	.byte	0x04, 0x36
        /*0076*/ 	.short	(.L_51 - .L_50)
.L_50:
        /*0078*/ 	.word	0x00000008
.L_51:


//--------------------- .nv.info._Z21HistogramSingleThreadPKiPiii --------------------------
	.section	.nv.info._Z21HistogramSingleThreadPKiPiii,"",@"SHT_CUDA_INFO"
	.sectionflags	@""
	.align	4


	//----- nvinfo : EIATTR_CUDA_API_VERSION
	.align		4
        /*0000*/ 	.byte	0x04, 0x37
        /*0002*/ 	.short	(.L_53 - .L_52)
.L_52:
        /*0004*/ 	.word	0x00000082


	//----- nvinfo : EIATTR_KPARAM_INFO
	.align		4
.L_53:
        /*0008*/ 	.byte	0x04, 0x17
        /*000a*/ 	.short	(.L_55 - .L_54)
.L_54:
        /*000c*/ 	.word	0x00000000
        /*0010*/ 	.short	0x0003
        /*0012*/ 	.short	0x0014
        /*0014*/ 	.byte	0x00, 0xf0, 0x11, 0x00


	//----- nvinfo : EIATTR_KPARAM_INFO
	.align		4
.L_55:
        /*0018*/ 	.byte	0x04, 0x17
        /*001a*/ 	.short	(.L_57 - .L_56)
.L_56:
        /*001c*/ 	.word	0x00000000
        /*0020*/ 	.short	0x0002
        /*0022*/ 	.short	0x0010
        /*0024*/ 	.byte	0x00, 0xf0, 0x11, 0x00


	//----- nvinfo : EIATTR_KPARAM_INFO
	.align		4
.L_57:
        /*0028*/ 	.byte	0x04, 0x17
        /*002a*/ 	.short	(.L_59 - .L_58)
.L_58:
        /*002c*/ 	.word	0x00000000
        /*0030*/ 	.short	0x0001
        /*0032*/ 	.short	0x0008
        /*0034*/ 	.byte	0x00, 0xf5, 0x21, 0x00


	//----- nvinfo : EIATTR_KPARAM_INFO
	.align		4
.L_59:
        /*0038*/ 	.byte	0x04, 0x17
        /*003a*/ 	.short	(.L_61 - .L_60)
.L_60:
        /*003c*/ 	.word	0x00000000
        /*0040*/ 	.short	0x0000
        /*0042*/ 	.short	0x0000
        /*0044*/ 	.byte	0x00, 0xf5, 0x21, 0x00


	//----- nvinfo : EIATTR_SPARSE_MMA_MASK
	.align		4
.L_61:
        /*0048*/ 	.byte	0x03, 0x50
        /*004a*/ 	.short	0x0000


	//----- nvinfo : EIATTR_MAXREG_COUNT
	.align		4
        /*004c*/ 	.byte	0x03, 0x1b
        /*004e*/ 	.short	0x00ff


	//----- nvinfo : EIATTR_MERCURY_ISA_VERSION
	.align		4
        /*0050*/ 	.byte	0x03, 0x5f
        /*0052*/ 	.short	0x0101


	//----- nvinfo : EIATTR_VRC_CTA_INIT_COUNT
	.align		4
        /*0054*/ 	.byte	0x02, 0x4a
	.zero		1
	.zero		1


	//----- nvinfo : EIATTR_EXIT_INSTR_OFFSETS
	.align		4
        /*0058*/ 	.byte	0x04, 0x1c
        /*005a*/ 	.short	(.L_63 - .L_62)


	//   ....[0]....
.L_62:
        /*005c*/ 	.word	0x00000030


	//   ....[1]....
        /*0060*/ 	.word	0x00000670


	//   ....[2]....
        /*0064*/ 	.word	0x00000980


	//   ....[3]....
        /*0068*/ 	.word	0x00000b50


	//   ....[4]....
        /*006c*/ 	.word	0x00000c40


	//----- nvinfo : EIATTR_CBANK_PARAM_SIZE
	.align		4
.L_63:
        /*0070*/ 	.byte	0x03, 0x19
        /*0072*/ 	.short	0x0018


	//----- nvinfo : EIATTR_PARAM_CBANK
	.align		4
        /*0074*/ 	.byte	0x04, 0x0a
        /*0076*/ 	.short	(.L_65 - .L_64)
	.align		4
.L_64:
        /*0078*/ 	.word	index@(.nv.constant0._Z21HistogramSingleThreadPKiPiii)
        /*007c*/ 	.short	0x0380
        /*007e*/ 	.short	0x0018


	//----- nvinfo : EIATTR_SW_WAR
	.align		4
.L_65:
        /*0080*/ 	.byte	0x04, 0x36
        /*0082*/ 	.short	(.L_67 - .L_66)
.L_66:
        /*0084*/ 	.word	0x00000008
.L_67:


//--------------------- .nv.callgraph             --------------------------
	.section	.nv.callgraph,"",@"SHT_CUDA_CALLGRAPH"
	.align	4
	.sectionentsize	8
	.align		4
        /*0000*/ 	.word	0x00000000
	.align		4
        /*0004*/ 	.word	0xffffffff
	.align		4
        /*0008*/ 	.word	0x00000000
	.align		4
        /*000c*/ 	.word	0xfffffffe
	.align		4
        /*0010*/ 	.word	0x00000000
	.align		4
        /*0014*/ 	.word	0xfffffffd
	.align		4
        /*0018*/ 	.word	0x00000000
	.align		4
        /*001c*/ 	.word	0xfffffffc


//--------------------- .text._Z15HistogramSharedPKiPiii --------------------------
	.section	.text._Z15HistogramSharedPKiPiii,"ax",@progbits
	.align	128
        .global         _Z15HistogramSharedPKiPiii
        .type           _Z15HistogramSharedPKiPiii,@function
        .size           _Z15HistogramSharedPKiPiii,(.L_x_16 - _Z15HistogramSharedPKiPiii)
        .other          _Z15HistogramSharedPKiPiii,@"STO_CUDA_ENTRY STV_DEFAULT"
_Z15HistogramSharedPKiPiii:
.text._Z15HistogramSharedPKiPiii:
[----:B------:R-:W-:Y:S01]  /*0000*/  LDC R1, c[0x0][0x37c] ;  /* 0x0000df00ff017b82 */ /* 0x000fe20000000800 */
[----:B------:R-:W0:Y:S01]  /*0010*/  S2R R7, SR_TID.X ;  /* 0x0000000000077919 */ /* 0x000e220000002100 */
[----:B------:R-:W0:Y:S01]  /*0020*/  LDCU UR7, c[0x0][0x394] ;  /* 0x00007280ff0777ac */ /* 0x000e220008000800 */
[----:B------:R-:W-:Y:S01]  /*0030*/  BSSY.RECONVERGENT B0, `(.L_x_0) ;  /* 0x000000e000007945 */ /* 0x000fe20003800200 */
[----:B------:R-:W1:Y:S01]  /*0040*/  S2R R4, SR_CTAID.X ;  /* 0x0000000000047919 */ /* 0x000e620000002500 */
[----:B------:R-:W2:Y:S01]  /*0050*/  LDCU UR6, c[0x0][0x360] ;  /* 0x00006c00ff0677ac */ /* 0x000ea20008000800 */
[----:B0-----:R-:W-:-:S13]  /*0060*/  ISETP.GE.AND P0, PT, R7, UR7, PT ;  /* 0x0000000707007c0c */ /* 0x001fda000bf06270 */
[----:B-12---:R-:W-:Y:S05]  /*0070*/  @P0 BRA `(.L_x_1) ;  /* 0x0000000000240947 */ /* 0x006fea0003800000 */
[----:B------:R-:W0:Y:S01]  /*0080*/  S2R R5, SR_CgaCtaId ;  /* 0x0000000000057919 */ /* 0x000e220000008800 */
[----:B------:R-:W-:Y:S01]  /*0090*/  MOV R0, 0x400 ;  /* 0x0000040000007802 */ /* 0x000fe20000000f00 */
[----:B------:R-:W-:-:S03]  /*00a0*/  IMAD.MOV.U32 R3, RZ, RZ, R7 ;  /* 0x000000ffff037224 */ /* 0x000fc600078e0007 */
[----:B0-----:R-:W-:-:S07]  /*00b0*/  LEA R0, R5, R0, 0x18 ;  /* 0x0000000005007211 */ /* 0x001fce00078ec0ff */
.L_x_2:
[C---:B------:R-:W-:Y:S02]  /*00c0*/  IMAD R2, R3.reuse, 0x4, R0 ;  /* 0x0000000403027824 */ /* 0x040fe400078e0200 */
[----:B------:R-:W-:-:S03]  /*00d0*/  VIADD R3, R3, UR6 ;  /* 0x0000000603037c36 */ /* 0x000fc60008000000 */
[----:B------:R0:W-:Y:S02]  /*00e0*/  STS [R2], RZ ;  /* 0x000000ff02007388 */ /* 0x0001e40000000800 */
[----:B------:R-:W-:-:S13]  /*00f0*/  ISETP.GE.AND P0, PT, R3, UR7, PT ;  /* 0x0000000703007c0c */ /* 0x000fda000bf06270 */
[----:B0-----:R-:W-:Y:S05]  /*0100*/  @!P0 BRA `(.L_x_2) ;  /* 0xfffffffc00ec8947 */ /* 0x001fea000383ffff */
.L_x_1:
[----:B------:R-:W-:Y:S05]  /*0110*/  BSYNC.RECONVERGENT B0 ;  /* 0x0000000000007941 */ /* 0x000fea0003800200 */
.L_x_0:
[----:B------:R-:W0:Y:S01]  /*0120*/  LDCU UR4, c[0x0][0x390] ;  /* 0x00007200ff0477ac */ /* 0x000e220008000800 */
[----:B------:R-:W-:Y:S01]  /*0130*/  IMAD R5, R4, UR6, R7 ;  /* 0x0000000604057c24 */ /* 0x000fe2000f8e0207 */
[----:B------:R-:W-:Y:S01]  /*0140*/  BSSY.RECONVERGENT B0, `(.L_x_3) ;  /* 0x000000e000007945 */ /* 0x000fe20003800200 */
[----:B------:R-:W-:Y:S01]  /*0150*/  BAR.SYNC.DEFER_BLOCKING 0x0 ;  /* 0x0000000000007b1d */ /* 0x000fe20000010000 */
[----:B------:R-:W-:-:S05]  /*0160*/  ISETP.GE.AND P1, PT, R7, UR7, PT ;  /* 0x0000000707007c0c */ /* 0x000fca000bf26270 */
[----:B------:R-:W1:Y:S01]  /*0170*/  LDCU.64 UR8, c[0x0][0x358] ;  /* 0x00006b00ff0877ac */ /* 0x000e620008000a00 */
[----:B0-----:R-:W-:-:S13]  /*0180*/  ISETP.GE.AND P0, PT, R5, UR4, PT ;  /* 0x0000000405007c0c */ /* 0x001fda000bf06270 */
[----:B-1----:R-:W-:Y:S05]  /*0190*/  @P0 BRA `(.L_x_4) ;  /* 0x0000000000200947 */ /* 0x002fea0003800000 */
[----:B------:R-:W0:Y:S02]  /*01a0*/  LDC.64 R2, c[0x0][0x380] ;  /* 0x0000e000ff027b82 */ /* 0x000e240000000a00 */
[----:B0-----:R-:W-:-:S06]  /*01b0*/  IMAD.WIDE R2, R5, 0x4, R2 ;  /* 0x0000000405027825 */ /* 0x001fcc00078e0202 */
[----:B------:R-:W2:Y:S01]  /*01c0*/  LDG.E R2, desc[UR8][R2.64] ;  /* 0x0000000802027981 */ /* 0x000ea2000c1e1900 */
[----:B------:R-:W0:Y:S01]  /*01d0*/  S2UR UR5, SR_CgaCtaId ;  /* 0x00000000000579c3 */ /* 0x000e220000008800 */
[----:B------:R-:W-:Y:S02]  /*01e0*/  UMOV UR4, 0x400 ;  /* 0x0000040000047882 */ /* 0x000fe40000000000 */
[----:B0-----:R-:W-:-:S06]  /*01f0*/  ULEA UR4, UR5, UR4, 0x18 ;  /* 0x0000000405047291 */ /* 0x001fcc000f8ec0ff */
[----:B--2---:R-:W-:-:S05]  /*0200*/  LEA R0, R2, UR4, 0x2 ;  /* 0x0000000402007c11 */ /* 0x004fca000f8e10ff */
[----:B------:R0:W-:Y:S02]  /*0210*/  ATOMS.POPC.INC.32 RZ, [R0+URZ] ;  /* 0x0000000000ff7f8c */ /* 0x0001e4000d8000ff */
.L_x_4:
[----:B------:R-:W-:Y:S05]  /*0220*/  BSYNC.RECONVERGENT B0 ;  /* 0x0000000000007941 */ /* 0x000fea0003800200 */
.L_x_3:
[----:B------:R-:W-:Y:S06]  /*0230*/  BAR.SYNC.DEFER_BLOCKING 0x0 ;  /* 0x0000000000007b1d */ /* 0x000fec0000010000 */
[----:B------:R-:W-:Y:S05]  /*0240*/  @P1 EXIT ;  /* 0x000000000000194d */ /* 0x000fea0003800000 */
[----:B------:R-:W1:Y:S01]  /*0250*/  S2UR UR5, SR_CgaCtaId ;  /* 0x00000000000579c3 */ /* 0x000e620000008800 */
[----:B------:R-:W-:Y:S01]  /*0260*/  UMOV UR4, 0x400 ;  /* 0x0000040000047882 */ /* 0x000fe20000000000 */
[----:B------:R-:W2:Y:S06]  /*0270*/  LDCU UR7, c[0x0][0x394] ;  /* 0x00007280ff0777ac */ /* 0x000eac0008000800 */
[----:B------:R-:W3:Y:S01]  /*0280*/  LDC.64 R4, c[0x0][0x388] ;  /* 0x0000e200ff047b82 */ /* 0x000ee20000000a00 */
[----:B-12---:R-:W-:-:S12]  /*0290*/  ULEA UR4, UR5, UR4, 0x18 ;  /* 0x0000000405047291 */ /* 0x006fd8000f8ec0ff */
.L_x_7:
[----:B0-----:R-:W-:Y:S01]  /*02a0*/  LEA R0, R7, UR4, 0x2 ;  /* 0x0000000407007c11 */ /* 0x001fe2000f8e10ff */
[----:B------:R-:W-:Y:S04]  /*02b0*/  BSSY.RECONVERGENT B0, `(.L_x_5) ;  /* 0x0000006000007945 */ /* 0x000fe80003800200 */
[----:B------:R-:W0:Y:S02]  /*02c0*/  LDS R9, [R0] ;  /* 0x0000000000097984 */ /* 0x000e240000000800 */
[----:B0-----:R-:W-:-:S13]  /*02d0*/  ISETP.GE.AND P0, PT, R9, 0x1, PT ;  /* 0x000000010900780c */ /* 0x001fda0003f06270 */
[----:B------:R-:W-:Y:S05]  /*02e0*/  @!P0 BRA `(.L_x_6) ;  /* 0x0000000000088947 */ /* 0x000fea0003800000 */
[----:B---3--:R-:W-:-:S05]  /*02f0*/  IMAD.WIDE R2, R7, 0x4, R4 ;  /* 0x0000000407027825 */ /* 0x008fca00078e0204 */
[----:B------:R0:W-:Y:S02]  /*0300*/  REDG.E.ADD.STRONG.GPU desc[UR8][R2.64], R9 ;  /* 0x000000090200798e */ /* 0x0001e4000c12e108 */
.L_x_6:
[----:B------:R-:W-:Y:S05]  /*0310*/  BSYNC.RECONVERGENT B0 ;  /* 0x0000000000007941 */ /* 0x000fea0003800200 */
.L_x_5:
[----:B------:R-:W-:-:S05]  /*0320*/  VIADD R7, R7, UR6 ;  /* 0x0000000607077c36 */ /* 0x000fca0008000000 */
[----:B------:R-:W-:-:S13]  /*0330*/  ISETP.GE.AND P0, PT, R7, UR7, PT ;  /* 0x0000000707007c0c */ /* 0x000fda000bf06270 */
[----:B------:R-:W-:Y:S05]  /*0340*/  @!P0 BRA `(.L_x_7) ;  /* 0xfffffffc00d48947 */ /* 0x000fea000383ffff */
[----:B------:R-:W-:Y:S05]  /*0350*/  EXIT ;  /* 0x000000000000794d */ /* 0x000fea0003800000 */
.L_x_8:
[----:B------:R-:W-:-:S00]  /*0360*/  BRA `(.L_x_8) ;  /* 0xfffffffc00fc7947 */ /* 0x000fc0000383ffff */
[----:B------:R-:W-:-:S00]  /*0370*/  NOP ;  /* 0x0000000000007918 */ /* 0x000fc00000000000 */
        /* <DEDUP_REMOVED lines=8> */
.L_x_16:


//--------------------- .text._Z15HistogramAtomicPKiPiii --------------------------
	.section	.text._Z15HistogramAtomicPKiPiii,"ax",@progbits
	.align	128
        .global         _Z15HistogramAtomicPKiPiii
        .type           _Z15HistogramAtomicPKiPiii,@function
        .size           _Z15HistogramAtomicPKiPiii,(.L_x_17 - _Z15HistogramAtomicPKiPiii)
        .other          _Z15HistogramAtomicPKiPiii,@"STO_CUDA_ENTRY STV_DEFAULT"
_Z15HistogramAtomicPKiPiii:
.text._Z15HistogramAtomicPKiPiii:
[----:B------:R-:W-:Y:S01]  /*0000*/  LDC R1, c[0x0][0x37c] ;  /* 0x0000df00ff017b82 */ /* 0x000fe20000000800 */
[----:B------:R-:W0:Y:S01]  /*0010*/  S2R R5, SR_CTAID.X ;  /* 0x0000000000057919 */ /* 0x000e220000002500 */
[----:B------:R-:W0:Y:S01]  /*0020*/  LDCU UR4, c[0x0][0x360] ;  /* 0x00006c00ff0477ac */ /* 0x000e220008000800 */
[----:B------:R-:W0:Y:S01]  /*0030*/  S2R R0, SR_TID.X ;  /* 0x0000000000007919 */ /* 0x000e220000002100 */
[----:B------:R-:W1:Y:S01]  /*0040*/  LDCU UR5, c[0x0][0x390] ;  /* 0x00007200ff0577ac */ /* 0x000e620008000800 */
[----:B0-----:R-:W-:-:S05]  /*0050*/  IMAD R5, R5, UR4, R0 ;  /* 0x0000000405057c24 */ /* 0x001fca000f8e0200 */
[----:B-1----:R-:W-:-:S13]  /*0060*/  ISETP.GE.AND P0, PT, R5, UR5, PT ;  /* 0x0000000505007c0c */ /* 0x002fda000bf06270 */
[----:B------:R-:W-:Y:S05]  /*0070*/  @P0 EXIT ;  /* 0x000000000000094d */ /* 0x000fea0003800000 */
[----:B------:R-:W0:Y:S01]  /*0080*/  LDC.64 R2, c[0x0][0x380] ;  /* 0x0000e000ff027b82 */ /* 0x000e220000000a00 */
[----:B------:R-:W1:Y:S01]  /*0090*/  LDCU.64 UR4, c[0x0][0x358] ;  /* 0x00006b00ff0477ac */ /* 0x000e620008000a00 */
[----:B0-----:R-:W-:-:S06]  /*00a0*/  IMAD.WIDE R2, R5, 0x4, R2 ;  /* 0x0000000405027825 */ /* 0x001fcc00078e0202 */
[----:B------:R-:W0:Y:S01]  /*00b0*/  LDC.64 R4, c[0x0][0x388] ;  /* 0x0000e200ff047b82 */ /* 0x000e220000000a00 */
[----:B-1----:R-:W0:Y:S01]  /*00c0*/  LDG.E R3, desc[UR4][R2.64] ;  /* 0x0000000402037981 */ /* 0x002e22000c1e1900 */
[----:B------:R-:W-:Y:S02]  /*00d0*/  HFMA2 R7, -RZ, RZ, 0, 5.9604644775390625e-08 ;  /* 0x00000001ff077431 */ /* 0x000fe400000001ff */
[----:B0-----:R-:W-:-:S05]  /*00e0*/  IMAD.WIDE R4, R3, 0x4, R4 ;  /* 0x0000000403047825 */ /* 0x001fca00078e0204 */
[----:B------:R-:W-:Y:S01]  /*00f0*/  REDG.E.ADD.STRONG.GPU desc[UR4][R4.64], R7 ;  /* 0x000000070400798e */ /* 0x000fe2000c12e104 */
[----:B------:R-:W-:Y:S05]  /*0100*/  EXIT ;  /* 0x000000000000794d */ /* 0x000fea0003800000 */
.L_x_9:
        /* <DEDUP_REMOVED lines=15> */
.L_x_17:


//--------------------- .text._Z21HistogramSingleThreadPKiPiii --------------------------
	.section	.text._Z21HistogramSingleThreadPKiPiii,"ax",@progbits
	.align	128
        .global         _Z21HistogramSingleThreadPKiPiii
        .type           _Z21HistogramSingleThreadPKiPiii,@function
        .size           _Z21HistogramSingleThreadPKiPiii,(.L_x_18 - _Z21HistogramSingleThreadPKiPiii)
        .other          _Z21HistogramSingleThreadPKiPiii,@"STO_CUDA_ENTRY STV_DEFAULT"
_Z21HistogramSingleThreadPKiPiii:
.text._Z21HistogramSingleThreadPKiPiii:
[----:B------:R-:W-:Y:S08]  /*0000*/  LDC R1, c[0x0][0x37c] ;  /* 0x0000df00ff017b82 */ /* 0x000ff00000000800 */
[----:B------:R-:W0:Y:S02]  /*0010*/  LDC R2, c[0x0][0x390] ;  /* 0x0000e400ff027b82 */ /* 0x000e240000000800 */
[----:B0-----:R-:W-:-:S13]  /*0020*/  ISETP.GE.AND P0, PT, R2, 0x1, PT ;  /* 0x000000010200780c */ /* 0x001fda0003f06270 */
[----:B------:R-:W-:Y:S05]  /*0030*/  @!P0 EXIT ;  /* 0x000000000000894d */ /* 0x000fea0003800000 */
[C---:B------:R-:W-:Y:S01]  /*0040*/  ISETP.GE.U32.AND P1, PT, R2.reuse, 0x10, PT ;  /* 0x000000100200780c */ /* 0x040fe20003f26070 */
[----:B------:R-:W0:Y:S01]  /*0050*/  LDCU.64 UR6, c[0x0][0x358] ;  /* 0x00006b00ff0677ac */ /* 0x000e220008000a00 */
[----:B------:R-:W-:Y:S01]  /*0060*/  LOP3.LUT R14, R2, 0xf, RZ, 0xc0, !PT ;  /* 0x0000000f020e7812 */ /* 0x000fe200078ec0ff */
[----:B------:R-:W-:-:S03]  /*0070*/  HFMA2 R0, -RZ, RZ, 0, 0 ;  /* 0x00000000ff007431 */ /* 0x000fc600000001ff */
[----:B------:R-:W-:-:S07]  /*0080*/  ISETP.NE.AND P0, PT, R14, RZ, PT ;  /* 0x000000ff0e00720c */ /* 0x000fce0003f05270 */
[----:B------:R-:W-:Y:S06]  /*0090*/  @!P1 BRA `(.L_x_10) ;  /* 0x0000000400749947 */ /* 0x000fec0003800000 */
[----:B------:R-:W1:Y:S01]  /*00a0*/  LDCU.64 UR4, c[0x0][0x380] ;  /* 0x00007000ff0477ac */ /* 0x000e620008000a00 */
[----:B------:R-:W-:-:S04]  /*00b0*/  LOP3.LUT R0, R2, 0x7ffffff0, RZ, 0xc0, !PT ;  /* 0x7ffffff002007812 */ /* 0x000fc800078ec0ff */
[----:B------:R-:W-:Y:S01]  /*00c0*/  IADD3 R3, PT, PT, -R0, RZ, RZ ;  /* 0x000000ff00037210 */ /* 0x000fe20007ffe1ff */
[----:B-1----:R-:W-:-:S04]  /*00d0*/  UIADD3 UR4, UP0, UPT, UR4, 0x20, URZ ;  /* 0x0000002004047890 */ /* 0x002fc8000ff1e0ff */
[----:B------:R-:W-:Y:S02]  /*00e0*/  UIADD3.X UR5, UPT, UPT, URZ, UR5, URZ, UP0, !UPT ;  /* 0x00000005ff057290 */ /* 0x000fe400087fe4ff */
[----:B------:R-:W-:-:S04]  /*00f0*/  IMAD.U32 R4, RZ, RZ, UR4 ;  /* 0x00000004ff047e24 */ /* 0x000fc8000f8e00ff */
[----:B------:R-:W-:-:S07]  /*0100*/  MOV R5, UR5 ;  /* 0x0000000500057c02 */ /* 0x000fce0008000f00 */
.L_x_11:
[----:B01----:R-:W2:Y:S01]  /*0110*/  LDG.E R9, desc[UR6][R4.64+-0x20] ;  /* 0xffffe00604097981 */ /* 0x003ea2000c1e1900 */
[----:B------:R-:W2:Y:S02]  /*0120*/  LDC.64 R6, c[0x0][0x388] ;  /* 0x0000e200ff067b82 */ /* 0x000ea40000000a00 */
[----:B--2---:R-:W-:-:S05]  /*0130*/  IMAD.WIDE R8, R9, 0x4, R6 ;  /* 0x0000000409087825 */ /* 0x004fca00078e0206 */
[----:B------:R-:W2:Y:S02]  /*0140*/  LDG.E R10, desc[UR6][R8.64] ;  /* 0x00000006080a7981 */ /* 0x000ea4000c1e1900 */
[----:B--2---:R-:W-:-:S05]  /*0150*/  IADD3 R15, PT, PT, R10, 0x1, RZ ;  /* 0x000000010a0f7810 */ /* 0x004fca0007ffe0ff */
[----:B------:R0:W-:Y:S04]  /*0160*/  STG.E desc[UR6][R8.64], R15 ;  /* 0x0000000f08007986 */ /* 0x0001e8000c101906 */
[----:B------:R-:W2:Y:S02]  /*0170*/  LDG.E R11, desc[UR6][R4.64+-0x1c] ;  /* 0xffffe406040b7981 */ /* 0x000ea4000c1e1900 */
[----:B--2---:R-:W-:-:S05]  /*0180*/  IMAD.WIDE R10, R11, 0x4, R6 ;  /* 0x000000040b0a7825 */ /* 0x004fca00078e0206 */
[----:B------:R-:W2:Y:S02]  /*0190*/  LDG.E R12, desc[UR6][R10.64] ;  /* 0x000000060a0c7981 */ /* 0x000ea4000c1e1900 */
[----:B--2---:R-:W-:-:S05]  /*01a0*/  VIADD R17, R12, 0x1 ;  /* 0x000000010c117836 */ /* 0x004fca0000000000 */
[----:B------:R1:W-:Y:S04]  /*01b0*/  STG.E desc[UR6][R10.64], R17 ;  /* 0x000000110a007986 */ /* 0x0003e8000c101906 */
[----:B------:R-:W2:Y:S02]  /*01c0*/  LDG.E R13, desc[UR6][R4.64+-0x18] ;  /* 0xffffe806040d7981 */ /* 0x000ea4000c1e1900 */
[----:B--2---:R-:W-:-:S05]  /*01d0*/  IMAD.WIDE R12, R13, 0x4, R6 ;  /* 0x000000040d0c7825 */ /* 0x004fca00078e0206 */
[----:B------:R-:W2:Y:S02]  /*01e0*/  LDG.E R16, desc[UR6][R12.64] ;  /* 0x000000060c107981 */ /* 0x000ea4000c1e1900 */
[----:B--2---:R-:W-:-:S05]  /*01f0*/  IADD3 R19, PT, PT, R16, 0x1, RZ ;  /* 0x0000000110137810 */ /* 0x004fca0007ffe0ff */
[----:B------:R2:W-:Y:S04]  /*0200*/  STG.E desc[UR6][R12.64], R19 ;  /* 0x000000130c007986 */ /* 0x0005e8000c101906 */
[----:B0-----:R-:W3:Y:S02]  /*0210*/  LDG.E R9, desc[UR6][R4.64+-0x14] ;  /* 0xffffec0604097981 */ /* 0x001ee4000c1e1900 */
[----:B---3--:R-:W-:-:S05]  /*0220*/  IMAD.WIDE R8, R9, 0x4, R6 ;  /* 0x0000000409087825 */ /* 0x008fca00078e0206 */
[----:B------:R-:W3:Y:S02]  /*0230*/  LDG.E R15, desc[UR6][R8.64] ;  /* 0x00000006080f7981 */ /* 0x000ee4000c1e1900 */
[----:B---3--:R-:W-:-:S05]  /*0240*/  IADD3 R15, PT, PT, R15, 0x1, RZ ;  /* 0x000000010f0f7810 */ /* 0x008fca0007ffe0ff */
[----:B------:R0:W-:Y:S04]  /*0250*/  STG.E desc[UR6][R8.64], R15 ;  /* 0x0000000f08007986 */ /* 0x0001e8000c101906 */
[----:B-1----:R-:W3:Y:S02]  /*0260*/  LDG.E R11, desc[UR6][R4.64+-0x10] ;  /* 0xfffff006040b7981 */ /* 0x002ee4000c1e1900 */
[----:B---3--:R-:W-:-:S05]  /*0270*/  IMAD.WIDE R10, R11, 0x4, R6 ;  /* 0x000000040b0a7825 */ /* 0x008fca00078e0206 */
[----:B------:R-:W3:Y:S02]  /*0280*/  LDG.E R16, desc[UR6][R10.64] ;  /* 0x000000060a107981 */ /* 0x000ee4000c1e1900 */
[----:B---3--:R-:W-:-:S05]  /*0290*/  VIADD R17, R16, 0x1 ;  /* 0x0000000110117836 */ /* 0x008fca0000000000 */
[----:B------:R1:W-:Y:S04]  /*02a0*/  STG.E desc[UR6][R10.64], R17 ;  /* 0x000000110a007986 */ /* 0x0003e8000c101906 */
[----:B--2---:R-:W2:Y:S02]  /*02b0*/  LDG.E R13, desc[UR6][R4.64+-0xc] ;  /* 0xfffff406040d7981 */ /* 0x004ea4000c1e1900 */
        /* <DEDUP_REMOVED lines=49> */
[----:B0-----:R-:W2:Y:S01]  /*05d0*/  LDG.E R9, desc[UR6][R4.64+0x1c] ;  /* 0x00001c0604097981 */ /* 0x001ea2000c1e1900 */
[----:B------:R-:W-:Y:S02]  /*05e0*/  VIADD R3, R3, 0x10 ;  /* 0x0000001003037836 */ /* 0x000fe40000000000 */
[----:B--2---:R-:W-:-:S05]  /*05f0*/  IMAD.WIDE R6, R9, 0x4, R6 ;  /* 0x0000000409067825 */ /* 0x004fca00078e0206 */
[----:B------:R-:W2:Y:S01]  /*0600*/  LDG.E R8, desc[UR6][R6.64] ;  /* 0x0000000606087981 */ /* 0x000ea2000c1e1900 */
[----:B------:R-:W-:Y:S02]  /*0610*/  ISETP.NE.AND P1, PT, R3, RZ, PT ;  /* 0x000000ff0300720c */ /* 0x000fe40003f25270 */
[----:B------:R-:W-:-:S04]  /*0620*/  IADD3 R4, P2, PT, R4, 0x40, RZ ;  /* 0x0000004004047810 */ /* 0x000fc80007f5e0ff */
[----:B------:R-:W-:Y:S02]  /*0630*/  IADD3.X R5, PT, PT, RZ, R5, RZ, P2, !PT ;  /* 0x00000005ff057210 */ /* 0x000fe400017fe4ff */
[----:B--2---:R-:W-:-:S05]  /*0640*/  IADD3 R9, PT, PT, R8, 0x1, RZ ;  /* 0x0000000108097810 */ /* 0x004fca0007ffe0ff */
[----:B------:R1:W-:Y:S01]  /*0650*/  STG.E desc[UR6][R6.64], R9 ;  /* 0x0000000906007986 */ /* 0x0003e2000c101906 */
[----:B------:R-:W-:Y:S05]  /*0660*/  @P1 BRA `(.L_x_11) ;  /* 0xfffffff800a81947 */ /* 0x000fea000383ffff */
.L_x_10:
[----:B0-----:R-:W-:Y:S05]  /*0670*/  @!P0 EXIT ;  /* 0x000000000000894d */ /* 0x001fea0003800000 */
[----:B------:R-:W-:Y:S02]  /*0680*/  ISETP.GE.U32.AND P0, PT, R14, 0x8, PT ;  /* 0x000000080e00780c */ /* 0x000fe40003f06070 */
[----:B------:R-:W-:-:S04]  /*0690*/  LOP3.LUT R15, R2, 0x7, RZ, 0xc0, !PT ;  /* 0x00000007020f7812 */ /* 0x000fc800078ec0ff */
[----:B------:R-:W-:-:S07]  /*06a0*/  ISETP.NE.AND P1, PT, R15, RZ, PT ;  /* 0x000000ff0f00720c */ /* 0x000fce0003f25270 */
[----:B------:R-:W-:Y:S06]  /*06b0*/  @!P0 BRA `(.L_x_12) ;  /* 0x0000000000b08947 */ /* 0x000fec0003800000 */
[----:B-1----:R-:W0:Y:S08]  /*06c0*/  LDC.64 R6, c[0x0][0x380] ;  /* 0x0000e000ff067b82 */ /* 0x002e300000000a00 */
[----:B------:R-:W1:Y:S01]  /*06d0*/  LDC.64 R4, c[0x0][0x388] ;  /* 0x0000e200ff047b82 */ /* 0x000e620000000a00 */
[----:B0-----:R-:W-:-:S05]  /*06e0*/  IMAD.WIDE.U32 R6, R0, 0x4, R6 ;  /* 0x0000000400067825 */ /* 0x001fca00078e0006 */
[----:B------:R-:W1:Y:S02]  /*06f0*/  LDG.E R9, desc[UR6][R6.64] ;  /* 0x0000000606097981 */ /* 0x000e64000c1e1900 */
[----:B-1----:R-:W-:-:S05]  /*0700*/  IMAD.WIDE R8, R9, 0x4, R4 ;  /* 0x0000000409087825 */ /* 0x002fca00078e0204 */
[----:B------:R-:W2:Y:S02]  /*0710*/  LDG.E R3, desc[UR6][R8.64] ;  /* 0x0000000608037981 */ /* 0x000ea4000c1e1900 */
[----:B--2---:R-:W-:-:S05]  /*0720*/  IADD3 R3, PT, PT, R3, 0x1, RZ ;  /* 0x0000000103037810 */ /* 0x004fca0007ffe0ff */
[----:B------:R0:W-:Y:S04]  /*0730*/  STG.E desc[UR6][R8.64], R3 ;  /* 0x0000000308007986 */ /* 0x0001e8000c101906 */
[----:B------:R-:W2:Y:S02]  /*0740*/  LDG.E R11, desc[UR6][R6.64+0x4] ;  /* 0x00000406060b7981 */ /* 0x000ea4000c1e1900 */
        /* <DEDUP_REMOVED lines=17> */
[----:B---3--:R-:W-:-:S05]  /*0860*/  IADD3 R17, PT, PT, R14, 0x1, RZ ;  /* 0x000000010e117810 */ /* 0x008fca0007ffe0ff */
        /* <DEDUP_REMOVED lines=9> */
[----:B---3--:R-:W-:-:S05]  /*0900*/  VIADD R3, R3, 0x1 ;  /* 0x0000000103037836 */ /* 0x008fca0000000000 */
[----:B------:R2:W-:Y:S04]  /*0910*/  STG.E desc[UR6][R8.64], R3 ;  /* 0x0000000308007986 */ /* 0x0005e8000c101906 */
[----:B-1----:R-:W3:Y:S02]  /*0920*/  LDG.E R11, desc[UR6][R6.64+0x1c] ;  /* 0x00001c06060b7981 */ /* 0x002ee4000c1e1900 */
[----:B---3--:R-:W-:-:S05]  /*0930*/  IMAD.WIDE R4, R11, 0x4, R4 ;  /* 0x000000040b047825 */ /* 0x008fca00078e0204 */
[----:B------:R-:W3:Y:S01]  /*0940*/  LDG.E R10, desc[UR6][R4.64] ;  /* 0x00000006040a7981 */ /* 0x000ee2000c1e1900 */
[----:B------:R-:W-:Y:S02]  /*0950*/  IADD3 R0, PT, PT, R0, 0x8, RZ ;  /* 0x0000000800007810 */ /* 0x000fe40007ffe0ff */
[----:B---3--:R-:W-:-:S05]  /*0960*/  IADD3 R11, PT, PT, R10, 0x1, RZ ;  /* 0x000000010a0b7810 */ /* 0x008fca0007ffe0ff */
[----:B------:R2:W-:Y:S02]  /*0970*/  STG.E desc[UR6][R4.64], R11 ;  /* 0x0000000b04007986 */ /* 0x0005e4000c101906 */
.L_x_12:
[----:B------:R-:W-:Y:S05]  /*0980*/  @!P1 EXIT ;  /* 0x000000000000994d */ /* 0x000fea0003800000 */
[----:B------:R-:W-:Y:S02]  /*0990*/  ISETP.GE.U32.AND P0, PT, R15, 0x4, PT ;  /* 0x000000040f00780c */ /* 0x000fe40003f06070 */
[----:B------:R-:W-:-:S04]  /*09a0*/  LOP3.LUT R2, R2, 0x3, RZ, 0xc0, !PT ;  /* 0x0000000302027812 */ /* 0x000fc800078ec0ff */
[----:B------:R-:W-:-:S07]  /*09b0*/  ISETP.NE.AND P1, PT, R2, RZ, PT ;  /* 0x000000ff0200720c */ /* 0x000fce0003f25270 */
[----:B------:R-:W-:Y:S06]  /*09c0*/  @!P0 BRA `(.L_x_13) ;  /* 0x0000000000608947 */ /* 0x000fec0003800000 */
[----:B-1----:R-:W0:Y:S08]  /*09d0*/  LDC.64 R6, c[0x0][0x380] ;  /* 0x0000e000ff067b82 */ /* 0x002e300000000a00 */
[----:B--2---:R-:W1:Y:S01]  /*09e0*/  LDC.64 R4, c[0x0][0x388] ;  /* 0x0000e200ff047b82 */ /* 0x004e620000000a00 */
        /* <DEDUP_REMOVED lines=16> */
[----:B0-----:R-:W2:Y:S02]  /*0af0*/  LDG.E R3, desc[UR6][R6.64+0xc] ;  /* 0x00000c0606037981 */ /* 0x001ea4000c1e1900 */
[----:B--2---:R-:W-:-:S05]  /*0b00*/  IMAD.WIDE R4, R3, 0x4, R4 ;  /* 0x0000000403047825 */ /* 0x004fca00078e0204 */
[----:B------:R-:W2:Y:S01]  /*0b10*/  LDG.E R3, desc[UR6][R4.64] ;  /* 0x0000000604037981 */ /* 0x000ea2000c1e1900 */
[----:B------:R-:W-:Y:S02]  /*0b20*/  IADD3 R0, PT, PT, R0, 0x4, RZ ;  /* 0x0000000400007810 */ /* 0x000fe40007ffe0ff */
[----:B--2---:R-:W-:-:S05]  /*0b30*/  IADD3 R3, PT, PT, R3, 0x1, RZ ;  /* 0x0000000103037810 */ /* 0x004fca0007ffe0ff */
[----:B------:R3:W-:Y:S02]  /*0b40*/  STG.E desc[UR6][R4.64], R3 ;  /* 0x0000000304007986 */ /* 0x0007e4000c101906 */
.L_x_13:
[----:B------:R-:W-:Y:S05]  /*0b50*/  @!P1 EXIT ;  /* 0x000000000000994d */ /* 0x000fea0003800000 */
[----:B--23--:R-:W0:Y:S08]  /*0b60*/  LDC.64 R4, c[0x0][0x380] ;  /* 0x0000e000ff047b82 */ /* 0x00ce300000000a00 */
[----:B-1----:R-:W1:Y:S01]  /*0b70*/  LDC.64 R6, c[0x0][0x388] ;  /* 0x0000e200ff067b82 */ /* 0x002e620000000a00 */
[----:B0-----:R-:W-:-:S04]  /*0b80*/  IMAD.WIDE.U32 R4, R0, 0x4, R4 ;  /* 0x0000000400047825 */ /* 0x001fc800078e0004 */
[----:B------:R-:W-:-:S07]  /*0b90*/  IMAD.MOV R0, RZ, RZ, -R2 ;  /* 0x000000ffff007224 */ /* 0x000fce00078e0a02 */
.L_x_14:
[----:B0-----:R-:W1:Y:S01]  /*0ba0*/  LDG.E R3, desc[UR6][R4.64] ;  /* 0x0000000604037981 */ /* 0x001e62000c1e1900 */
[----:B------:R-:W-:Y:S01]  /*0bb0*/  IADD3 R0, PT, PT, R0, 0x1, RZ ;  /* 0x0000000100007810 */ /* 0x000fe20007ffe0ff */
[----:B-1----:R-:W-:-:S05]  /*0bc0*/  IMAD.WIDE R2, R3, 0x4, R6 ;  /* 0x0000000403027825 */ /* 0x002fca00078e0206 */
[----:B------:R-:W2:Y:S01]  /*0bd0*/  LDG.E R8, desc[UR6][R2.64] ;  /* 0x0000000602087981 */ /* 0x000ea2000c1e1900 */
[----:B------:R-:W-:Y:S02]  /*0be0*/  ISETP.NE.AND P0, PT, R0, RZ, PT ;  /* 0x000000ff0000720c */ /* 0x000fe40003f05270 */
[----:B------:R-:W-:-:S04]  /*0bf0*/  IADD3 R4, P1, PT, R4, 0x4, RZ ;  /* 0x0000000404047810 */ /* 0x000fc80007f3e0ff */
[----:B------:R-:W-:Y:S02]  /*0c00*/  IADD3.X R5, PT, PT, RZ, R5, RZ, P1, !PT ;  /* 0x00000005ff057210 */ /* 0x000fe40000ffe4ff */
[----:B--2---:R-:W-:-:S05]  /*0c10*/  IADD3 R9, PT, PT, R8, 0x1, RZ ;  /* 0x0000000108097810 */ /* 0x004fca0007ffe0ff */
[----:B------:R0:W-:Y:S01]  /*0c20*/  STG.E desc[UR6][R2.64], R9 ;  /* 0x0000000902007986 */ /* 0x0001e2000c101906 */
[----:B------:R-:W-:Y:S05]  /*0c30*/  @P0 BRA `(.L_x_14) ;  /* 0xfffffffc00d80947 */ /* 0x000fea000383ffff */
[----:B------:R-:W-:Y:S05]  /*0c40*/  EXIT ;  /* 0x000000000000794d */ /* 0x000fea0003800000 */
.L_x_15:
        /* <DEDUP_REMOVED lines=11> */
.L_x_18:


//--------------------- .nv.shared._Z15HistogramSharedPKiPiii --------------------------
	.section	.nv.shared._Z15HistogramSharedPKiPiii,"aw",@nobits
	.sectionflags	@""
	.align	16
	.zero		1024


//--------------------- .nv.shared.reserved.0     --------------------------
	.section	.nv.shared.reserved.0,"aw",@nobits
	.weak		__nv_reservedSMEM_offset_0_alias
	.size		__nv_reservedSMEM_offset_0_alias, 0, 64
	.other		__nv_reservedSMEM_offset_0_alias,@"STO_CUDA_RESERVED_SHARED STV_DEFAULT"
__nv_reservedSMEM_offset_0_alias:
	.zero		0
	.zero		64


//--------------------- .nv.shared._Z15HistogramAtomicPKiPiii --------------------------
	.section	.nv.shared._Z15HistogramAtomicPKiPiii,"aw",@nobits
	.sectionflags	@""
	.align	16
	.zero		1024


//--------------------- .nv.shared._Z21HistogramSingleThreadPKiPiii --------------------------
	.section	.nv.shared._Z21HistogramSingleThreadPKiPiii,"aw",@nobits
	.sectionflags	@""
	.align	16
	.zero		1024


//--------------------- .nv.constant0._Z15HistogramSharedPKiPiii --------------------------
	.section	.nv.constant0._Z15HistogramSharedPKiPiii,"a",@progbits
	.sectionflags	@""
	.align	4
.nv.constant0._Z15HistogramSharedPKiPiii:
	.zero		920


//--------------------- .nv.constant0._Z15HistogramAtomicPKiPiii --------------------------
	.section	.nv.constant0._Z15HistogramAtomicPKiPiii,"a",@progbits
	.sectionflags	@""
	.align	4
.nv.constant0._Z15HistogramAtomicPKiPiii:
	.zero		920


//--------------------- .nv.constant0._Z21HistogramSingleThreadPKiPiii --------------------------
	.section	.nv.constant0._Z21HistogramSingleThreadPKiPiii,"a",@progbits
	.sectionflags	@""
	.align	4
.nv.constant0._Z21HistogramSingleThreadPKiPiii:
	.zero		920


//--------------------- SYMBOLS --------------------------

	.type		.nv.reservedSmem.offset0,@object
	.size		.nv.reservedSmem.offset0,0x4
	.type		.nv.reservedSmem.cap,@object
	.size		.nv.reservedSmem.cap,0x4
